	.headerflags	@"EF_CUDA_TEXMODE_UNIFIED EF_CUDA_64BIT_ADDRESS EF_CUDA_ACCELERATORS EF_CUDA_SM90 EF_CUDA_VIRTUAL_SM(EF_CUDA_SM90)"
	.elftype	@"ET_EXEC"


//--------------------- .nv.info                  --------------------------
	.section	.nv.info,"",@"SHT_CUDA_INFO"
	.align	4


	//----- nvinfo : EIATTR_REGCOUNT
	.align		4
        /*0000*/ 	.byte	0x04, 0x2f
        /*0002*/ 	.short	(.L_1 - .L_0)
	.align		4
.L_0:
        /*0004*/ 	.word	index@(triton_poi_fused_clamp_pow_sub_0)
        /*0008*/ 	.word	0x0000000a


	//----- nvinfo : EIATTR_MIN_STACK_SIZE
	.align		4
.L_1:
        /*000c*/ 	.byte	0x04, 0x12
        /*000e*/ 	.short	(.L_3 - .L_2)
	.align		4
.L_2:
        /*0010*/ 	.word	index@(triton_poi_fused_clamp_pow_sub_0)
        /*0014*/ 	.word	0x00000000


	//----- nvinfo : EIATTR_FRAME_SIZE
	.align		4
.L_3:
        /*0018*/ 	.byte	0x04, 0x11
        /*001a*/ 	.short	(.L_5 - .L_4)
	.align		4
.L_4:
        /*001c*/ 	.word	index@(triton_poi_fused_clamp_pow_sub_0)
        /*0020*/ 	.word	0x00000000


	//----- nvinfo : EIATTR_MIN_STACK_SIZE
	.align		4
.L_5:
        /*0024*/ 	.byte	0x04, 0x12
        /*0026*/ 	.short	(.L_7 - .L_6)
	.align		4
.L_6:
        /*0028*/ 	.word	index@(triton_poi_fused_clamp_pow_sub_0)
        /*002c*/ 	.word	0x00000000
.L_7:


//--------------------- .nv.info.triton_poi_fused_clamp_pow_sub_0 --------------------------
	.section	.nv.info.triton_poi_fused_clamp_pow_sub_0,"",@"SHT_CUDA_INFO"
	.sectionflags	@""
	.align	4


	//----- nvinfo : EIATTR_CUDA_API_VERSION
	.align		4
        /*0000*/ 	.byte	0x04, 0x37
        /*0002*/ 	.short	(.L_9 - .L_8)
.L_8:
        /*0004*/ 	.word	0x0000007c


	//----- nvinfo : EIATTR_KPARAM_INFO
	.align		4
.L_9:
        /*0008*/ 	.byte	0x04, 0x17
        /*000a*/ 	.short	(.L_11 - .L_10)
.L_10:
        /*000c*/ 	.word	0x00000000
        /*0010*/ 	.short	0x0002
        /*0012*/ 	.short	0x0010
        /*0014*/ 	.byte	0x00, 0xf0, 0x11, 0x00


	//----- nvinfo : EIATTR_KPARAM_INFO
	.align		4
.L_11:
        /*0018*/ 	.byte	0x04, 0x17
        /*001a*/ 	.short	(.L_13 - .L_12)
.L_12:
        /*001c*/ 	.word	0x00000000
        /*0020*/ 	.short	0x0001
        /*0022*/ 	.short	0x0008
        /*0024*/ 	.byte	0x00, 0xf4, 0x21, 0x00


	//----- nvinfo : EIATTR_KPARAM_INFO
	.align		4
.L_13:
        /*0028*/ 	.byte	0x04, 0x17
        /*002a*/ 	.short	(.L_15 - .L_14)
.L_14:
        /*002c*/ 	.word	0x00000000
        /*0030*/ 	.short	0x0000
        /*0032*/ 	.short	0x0000
        /*0034*/ 	.byte	0x00, 0xf4, 0x21, 0x00


	//----- nvinfo : EIATTR_SPARSE_MMA_MASK
	.align		4
.L_15:
        /*0038*/ 	.byte	0x03, 0x50
        /*003a*/ 	.short	0x0000


	//----- nvinfo : EIATTR_MAXREG_COUNT
	.align		4
        /*003c*/ 	.byte	0x03, 0x1b
        /*003e*/ 	.short	0x00ff


	//----- nvinfo : EIATTR_EXIT_INSTR_OFFSETS
	.align		4
        /*0040*/ 	.byte	0x04, 0x1c
        /*0042*/ 	.short	(.L_17 - .L_16)


	//   ....[0]....
.L_16:
        /*0044*/ 	.word	0x00000100


	//----- nvinfo : EIATTR_REQNTID
	.align		4
.L_17:
        /*0048*/ 	.byte	0x04, 0x10
        /*004a*/ 	.short	(.L_19 - .L_18)
.L_18:
        /*004c*/ 	.word	0x00000080
        /*0050*/ 	.word	0x00000001
        /*0054*/ 	.word	0x00000001


	//----- nvinfo : EIATTR_CBANK_PARAM_SIZE
	.align		4
.L_19:
        /*0058*/ 	.byte	0x03, 0x19
        /*005a*/ 	.short	0x0014


	//----- nvinfo : EIATTR_PARAM_CBANK
	.align		4
        /*005c*/ 	.byte	0x04, 0x0a
        /*005e*/ 	.short	(.L_21 - .L_20)
	.align		4
.L_20:
        /*0060*/ 	.word	index@(.nv.constant0.triton_poi_fused_clamp_pow_sub_0)
        /*0064*/ 	.short	0x0210
        /*0066*/ 	.short	0x0014


	//----- nvinfo : EIATTR_SW_WAR
	.align		4
.L_21:
        /*0068*/ 	.byte	0x04, 0x36
        /*006a*/ 	.short	(.L_23 - .L_22)
.L_22:
        /*006c*/ 	.word	0x00000008
.L_23:


//--------------------- .nv.callgraph             --------------------------
	.section	.nv.callgraph,"",@"SHT_CUDA_CALLGRAPH"
	.align	4
	.sectionentsize	8
	.align		4
        /*0000*/ 	.word	0x00000000
	.align		4
        /*0004*/ 	.word	0xffffffff
	.align		4
        /*0008*/ 	.word	0x00000000
	.align		4
        /*000c*/ 	.word	0xfffffffe
	.align		4
        /*0010*/ 	.word	0x00000000
	.align		4
        /*0014*/ 	.word	0xfffffffd
	.align		4
        /*0018*/ 	.word	0x00000000
	.align		4
        /*001c*/ 	.word	0xfffffffc


//--------------------- .text.triton_poi_fused_clamp_pow_sub_0 --------------------------
	.section	.text.triton_poi_fused_clamp_pow_sub_0,"ax",@progbits
	.align	128
        .global         triton_poi_fused_clamp_pow_sub_0
        .type           triton_poi_fused_clamp_pow_sub_0,@function
        .size           triton_poi_fused_clamp_pow_sub_0,(.L_x_1 - triton_poi_fused_clamp_pow_sub_0)
        .other          triton_poi_fused_clamp_pow_sub_0,@"STO_CUDA_ENTRY STV_DEFAULT"
triton_poi_fused_clamp_pow_sub_0:
.text.triton_poi_fused_clamp_pow_sub_0:
[----:B------:R-:W-:Y:S01]  /*0000*/  LDC R1, c[0x0][0x28] ;  /* 0x00000a00ff017b82 */ /* 0x000fe20000000800 */
[----:B------:R-:W1:Y:S07]  /*0010*/  S2R R0, SR_TID.X ;  /* 0x0000000000007919 */ /* 0x000e6e0000002100 */
[----:B------:R-:W2:Y:S01]  /*0020*/  LDC.64 R2, c[0x0][0x210] ;  /* 0x00008400ff027b82 */ /* 0x000ea20000000a00 */
[----:B------:R-:W-:Y:S01]  /*0030*/  ULDC.64 UR4, c[0x0][0x208] ;  /* 0x0000820000047ab9 */ /* 0x000fe20000000a00 */
[----:B------:R-:W3:Y:S06]  /*0040*/  S2R R7, SR_CTAID.X ;  /* 0x0000000000077919 */ /* 0x000eec0000002500 */
[----:B------:R-:W4:Y:S01]  /*0050*/  LDC.64 R4, c[0x0][0x218] ;  /* 0x00008600ff047b82 */ /* 0x000f220000000a00 */
[----:B-1----:R-:W-:-:S04]  /*0060*/  LOP3.LUT R0, R0, 0x7f, RZ, 0xc0, !PT ;  /* 0x0000007f00007812 */ /* 0x002fc800078ec0ff */
[----:B---3--:R-:W-:-:S05]  /*0070*/  LEA R7, R7, R0, 0x7 ;  /* 0x0000000007077211 */ /* 0x008fca00078e38ff */
[----:B--2---:R-:W-:-:S05]  /*0080*/  IMAD.WIDE R2, R7, 0x4, R2 ;  /* 0x0000000407027825 */ /* 0x004fca00078e0202 */
[----:B------:R-:W2:Y:S01]  /*0090*/  LDG.E R0, desc[UR4][R2.64] ;  /* 0x0000000402007981 */ /* 0x000ea2000c1e1900 */
[----:B----4-:R-:W-:Y:S01]  /*00a0*/  IMAD.WIDE R4, R7, 0x4, R4 ;  /* 0x0000000407047825 */ /* 0x010fe200078e0204 */
[C---:B--2---:R-:W-:Y:S02]  /*00b0*/  FSETP.GT.AND P0, PT, R0.reuse, 3.814697265625e-06, PT ;  /* 0x368000000000780b */ /* 0x044fe40003f04000 */
[----:B------:R-:W-:-:S11]  /*00c0*/  FSETP.NAN.AND P1, PT, R0, R0, PT ;  /* 0x000000000000720b */ /* 0x000fd60003f28000 */
[----:B------:R-:W-:-:S05]  /*00d0*/  @!P0 FSEL R0, R0, 3.814697265625e-06, P1 ;  /* 0x3680000000008808 */ /* 0x000fca0000800000 */
[----:B------:R-:W-:-:S05]  /*00e0*/  FFMA R7, R0, R0, -1.4551915228366851807e-11 ;  /* 0xad80000000077423 */ /* 0x000fca0000000000 */
[----:B------:R-:W-:Y:S01]  /*00f0*/  STG.E desc[UR4][R4.64], R7 ;  /* 0x0000000704007986 */ /* 0x000fe2000c101904 */
[----:B------:R-:W-:Y:S05]  /*0100*/  EXIT ;  /* 0x000000000000794d */ /* 0x000fea0003800000 */
.L_x_0:
[----:B------:R-:W-:-:S00]  /*0110*/  BRA `(.L_x_0) ;  /* 0xfffffffc00fc7947 */ /* 0x000fc0000383ffff */
[----:B------:R-:W-:-:S00]  /*0120*/  NOP ;  /* 0x0000000000007918 */ /* 0x000fc00000000000 */
        /* <DEDUP_REMOVED lines=13> */
.L_x_1:


//--------------------- .nv.constant0.triton_poi_fused_clamp_pow_sub_0 --------------------------
	.section	.nv.constant0.triton_poi_fused_clamp_pow_sub_0,"a",@progbits
	.sectionflags	@""
	.align	4
.nv.constant0.triton_poi_fused_clamp_pow_sub_0:
	.zero		548
